//
// Generated by NVIDIA NVVM Compiler
//
// Compiler Build ID: CL-36424714
// Cuda compilation tools, release 13.0, V13.0.88
// Based on NVVM 20.0.0
//

.version 9.0
.target sm_100
.address_size 64

	// .globl	_Z14process2DArrayPiii

.visible .entry _Z14process2DArrayPiii(
	.param .u64 .ptr .align 1 _Z14process2DArrayPiii_param_0,
	.param .u32 _Z14process2DArrayPiii_param_1,
	.param .u32 _Z14process2DArrayPiii_param_2
)
{
	.reg .pred 	%p<4>;
	.reg .b32 	%r<15>;
	.reg .b64 	%rd<5>;

	ld.param.u64 	%rd1, [_Z14process2DArrayPiii_param_0];
	ld.param.u32 	%r3, [_Z14process2DArrayPiii_param_1];
	ld.param.u32 	%r4, [_Z14process2DArrayPiii_param_2];
	mov.u32 	%r6, %tid.x;
	mov.u32 	%r7, %ctaid.x;
	mov.u32 	%r8, %ntid.x;
	mad.lo.s32 	%r1, %r7, %r8, %r6;
	mov.u32 	%r9, %tid.y;
	mov.u32 	%r10, %ctaid.y;
	mov.u32 	%r11, %ntid.y;
	mad.lo.s32 	%r12, %r10, %r11, %r9;
	setp.ge.s32 	%p1, %r1, %r3;
	setp.ge.s32 	%p2, %r12, %r4;
	or.pred  	%p3, %p1, %p2;
	@%p3 bra 	$L__BB0_2;
	cvta.to.global.u64 	%rd2, %rd1;
	mad.lo.s32 	%r13, %r3, %r12, %r1;
	add.s32 	%r14, %r1, %r12;
	mul.wide.s32 	%rd3, %r13, 4;
	add.s64 	%rd4, %rd2, %rd3;
	st.global.u32 	[%rd4], %r14;
$L__BB0_2:
	ret;

}


// ===== COMPILED SASS (sm_100) =====

	.target	sm_100

	.elftype	@"ET_EXEC"


//--------------------- .note.nv.tkinfo           --------------------------
	.section	.note.nv.tkinfo,"",@"SHT_NOTE"
	.sectionflags	@"SHF_NOTE_NV_TKINFO"
	.tkinfo
        /*0018*/ 	.word	0x00000002
        /*0030*/ 	.string	""
        /*0030*/ 	.string	"ptxas"
        /*0030*/ 	.string	"Cuda compilation tools, release 13.0, V13.0.88"
        /*0030*/ 	.string	"Build cuda_13.0.r13.0/compiler.36424714_0"
        /*0030*/ 	.string	"-arch sm_100 -m 64 "



//--------------------- .note.nv.cuinfo           --------------------------
	.section	.note.nv.cuinfo,"",@"SHT_NOTE"
	.sectionflags	@"SHF_NOTE_NV_CUINFO"
        /*0018*/ 	.short	0x0002
        /*001a*/ 	.short	0x0064
        /*001c*/ 	.short	0x0082
	.zero		2


//--------------------- .nv.info                  --------------------------
	.section	.nv.info,"",@"SHT_CUDA_INFO"
	.align	4


	//----- nvinfo : EIATTR_REGCOUNT
	.align		4
        /*0000*/ 	.byte	0x04, 0x2f
        /*0002*/ 	.short	(.L_1 - .L_0)
	.align		4
.L_0:
        /*0004*/ 	.word	index@(_Z14process2DArrayPiii)
        /*0008*/ 	.word	0x0000000a


	//----- nvinfo : EIATTR_FRAME_SIZE
	.align		4
.L_1:
        /*000c*/ 	.byte	0x04, 0x11
        /*000e*/ 	.short	(.L_3 - .L_2)
	.align		4
.L_2:
        /*0010*/ 	.word	index@(_Z14process2DArrayPiii)
        /*0014*/ 	.word	0x00000000


	//----- nvinfo : EIATTR_MIN_STACK_SIZE
	.align		4
.L_3:
        /*0018*/ 	.byte	0x04, 0x12
        /*001a*/ 	.short	(.L_5 - .L_4)
	.align		4
.L_4:
        /*001c*/ 	.word	index@(_Z14process2DArrayPiii)
        /*0020*/ 	.word	0x00000000
.L_5:


//--------------------- .nv.compat                --------------------------
	.section	.nv.compat,"",@"SHT_CUDA_COMPAT_INFO"
	.align	4
        /*0000*/ 	.byte	0x02, 0x09, 0x00, 0x00, 0x02, 0x02, 0x01, 0x00, 0x02, 0x05, 0x05, 0x00, 0x03, 0x07, 0x01, 0x01
        /*0010*/ 	.byte	0x02, 0x03, 0x00, 0x00, 0x02, 0x06, 0x01, 0x00, 0x04, 0x0b, 0x08, 0x00, 0x09, 0x00, 0x00, 0x00
        /*0020*/ 	.byte	0x00, 0x00, 0x00, 0x00


//--------------------- .nv.info._Z14process2DArrayPiii --------------------------
	.section	.nv.info._Z14process2DArrayPiii,"",@"SHT_CUDA_INFO"
	.sectionflags	@""
	.align	4


	//----- nvinfo : EIATTR_CUDA_API_VERSION
	.align		4
        /*0000*/ 	.byte	0x04, 0x37
        /*0002*/ 	.short	(.L_7 - .L_6)
.L_6:
        /*0004*/ 	.word	0x00000082


	//----- nvinfo : EIATTR_KPARAM_INFO
	.align		4
.L_7:
        /*0008*/ 	.byte	0x04, 0x17
        /*000a*/ 	.short	(.L_9 - .L_8)
.L_8:
        /*000c*/ 	.word	0x00000000
        /*0010*/ 	.short	0x0002
        /*0012*/ 	.short	0x000c
        /*0014*/ 	.byte	0x00, 0xf0, 0x11, 0x00


	//----- nvinfo : EIATTR_KPARAM_INFO
	.align		4
.L_9:
        /*0018*/ 	.byte	0x04, 0x17
        /*001a*/ 	.short	(.L_11 - .L_10)
.L_10:
        /*001c*/ 	.word	0x00000000
        /*0020*/ 	.short	0x0001
        /*0022*/ 	.short	0x0008
        /*0024*/ 	.byte	0x00, 0xf0, 0x11, 0x00


	//----- nvinfo : EIATTR_KPARAM_INFO
	.align		4
.L_11:
        /*0028*/ 	.byte	0x04, 0x17
        /*002a*/ 	.short	(.L_13 - .L_12)
.L_12:
        /*002c*/ 	.word	0x00000000
        /*0030*/ 	.short	0x0000
        /*0032*/ 	.short	0x0000
        /*0034*/ 	.byte	0x00, 0xf5, 0x21, 0x00


	//----- nvinfo : EIATTR_SPARSE_MMA_MASK
	.align		4
.L_13:
        /*0038*/ 	.byte	0x03, 0x50
        /*003a*/ 	.short	0x0000


	//----- nvinfo : EIATTR_MAXREG_COUNT
	.align		4
        /*003c*/ 	.byte	0x03, 0x1b
        /*003e*/ 	.short	0x00ff


	//----- nvinfo : EIATTR_MERCURY_ISA_VERSION
	.align		4
        /*0040*/ 	.byte	0x03, 0x5f
        /*0042*/ 	.short	0x0101


	//----- nvinfo : EIATTR_VRC_CTA_INIT_COUNT
	.align		4
        /*0044*/ 	.byte	0x02, 0x4a
	.zero		1
	.zero		1


	//----- nvinfo : EIATTR_EXIT_INSTR_OFFSETS
	.align		4
        /*0048*/ 	.byte	0x04, 0x1c
        /*004a*/ 	.short	(.L_15 - .L_14)


	//   ....[0]....
.L_14:
        /*004c*/ 	.word	0x000000c0


	//   ....[1]....
        /*0050*/ 	.word	0x00000130


	//----- nvinfo : EIATTR_CBANK_PARAM_SIZE
	.align		4
.L_15:
        /*0054*/ 	.byte	0x03, 0x19
        /*0056*/ 	.short	0x0010


	//----- nvinfo : EIATTR_PARAM_CBANK
	.align		4
        /*0058*/ 	.byte	0x04, 0x0a
        /*005a*/ 	.short	(.L_17 - .L_16)
	.align		4
.L_16:
        /*005c*/ 	.word	index@(.nv.constant0._Z14process2DArrayPiii)
        /*0060*/ 	.short	0x0380
        /*0062*/ 	.short	0x0010


	//----- nvinfo : EIATTR_SW_WAR
	.align		4
.L_17:
        /*0064*/ 	.byte	0x04, 0x36
        /*0066*/ 	.short	(.L_19 - .L_18)
.L_18:
        /*0068*/ 	.word	0x00000008
.L_19:


//--------------------- .nv.callgraph             --------------------------
	.section	.nv.callgraph,"",@"SHT_CUDA_CALLGRAPH"
	.align	4
	.sectionentsize	8
	.align		4
        /*0000*/ 	.word	0x00000000
	.align		4
        /*0004*/ 	.word	0xffffffff
	.align		4
        /*0008*/ 	.word	0x00000000
	.align		4
        /*000c*/ 	.word	0xfffffffe
	.align		4
        /*0010*/ 	.word	0x00000000
	.align		4
        /*0014*/ 	.word	0xfffffffd
	.align		4
        /*0018*/ 	.word	0x00000000
	.align		4
        /*001c*/ 	.word	0xfffffffc


//--------------------- .text._Z14process2DArrayPiii --------------------------
	.section	.text._Z14process2DArrayPiii,"ax",@progbits
	.align	128
        .global         _Z14process2DArrayPiii
        .type           _Z14process2DArrayPiii,@function
        .size           _Z14process2DArrayPiii,(.L_x_1 - _Z14process2DArrayPiii)
        .other          _Z14process2DArrayPiii,@"STO_CUDA_ENTRY STV_DEFAULT"
_Z14process2DArrayPiii:
.text._Z14process2DArrayPiii:
[----:B------:R-:W-:Y:S01]  /*0000*/  LDC R1, c[0x0][0x37c] ;  /* 0x0000df00ff017b82 */ /* 0x000fe20000000800 */
[----:B------:R-:W0:Y:S07]  /*0010*/  S2R R5, SR_TID.Y ;  /* 0x0000000000057919 */ /* 0x000e2e0000002200 */
[----:B------:R-:W1:Y:S01]  /*0020*/  LDC R3, c[0x0][0x360] ;  /* 0x0000d800ff037b82 */ /* 0x000e620000000800 */
[----:B------:R-:W2:Y:S01]  /*0030*/  LDCU.64 UR6, c[0x0][0x388] ;  /* 0x00007100ff0677ac */ /* 0x000ea20008000a00 */
[----:B------:R-:W1:Y:S06]  /*0040*/  S2R R0, SR_TID.X ;  /* 0x0000000000007919 */ /* 0x000e6c0000002100 */
[----:B------:R-:W0:Y:S08]  /*0050*/  S2UR UR5, SR_CTAID.Y ;  /* 0x00000000000579c3 */ /* 0x000e300000002600 */
[----:B------:R-:W0:Y:S08]  /*0060*/  LDC R2, c[0x0][0x364] ;  /* 0x0000d900ff027b82 */ /* 0x000e300000000800 */
[----:B------:R-:W1:Y:S01]  /*0070*/  S2UR UR4, SR_CTAID.X ;  /* 0x00000000000479c3 */ /* 0x000e620000002500 */
[----:B0-----:R-:W-:-:S05]  /*0080*/  IMAD R5, R2, UR5, R5 ;  /* 0x0000000502057c24 */ /* 0x001fca000f8e0205 */
[----:B--2---:R-:W-:Y:S01]  /*0090*/  ISETP.GE.AND P0, PT, R5, UR7, PT ;  /* 0x0000000705007c0c */ /* 0x004fe2000bf06270 */
[----:B-1----:R-:W-:-:S05]  /*00a0*/  IMAD R0, R3, UR4, R0 ;  /* 0x0000000403007c24 */ /* 0x002fca000f8e0200 */
[----:B------:R-:W-:-:S13]  /*00b0*/  ISETP.GE.OR P0, PT, R0, UR6, P0 ;  /* 0x0000000600007c0c */ /* 0x000fda0008706670 */
[----:B------:R-:W-:Y:S05]  /*00c0*/  @P0 EXIT ;  /* 0x000000000000094d */ /* 0x000fea0003800000 */
[----:B------:R-:W0:Y:S01]  /*00d0*/  LDC.64 R2, c[0x0][0x380] ;  /* 0x0000e000ff027b82 */ /* 0x000e220000000a00 */
[----:B------:R-:W1:Y:S01]  /*00e0*/  LDCU.64 UR4, c[0x0][0x358] ;  /* 0x00006b00ff0477ac */ /* 0x000e620008000a00 */
[----:B------:R-:W-:Y:S01]  /*00f0*/  IMAD R7, R5, UR6, R0 ;  /* 0x0000000605077c24 */ /* 0x000fe2000f8e0200 */
[----:B------:R-:W-:-:S03]  /*0100*/  IADD3 R5, PT, PT, R0, R5, RZ ;  /* 0x0000000500057210 */ /* 0x000fc60007ffe0ff */
[----:B0-----:R-:W-:-:S05]  /*0110*/  IMAD.WIDE R2, R7, 0x4, R2 ;  /* 0x0000000407027825 */ /* 0x001fca00078e0202 */
[----:B-1----:R-:W-:Y:S01]  /*0120*/  STG.E desc[UR4][R2.64], R5 ;  /* 0x0000000502007986 */ /* 0x002fe2000c101904 */
[----:B------:R-:W-:Y:S05]  /*0130*/  EXIT ;  /* 0x000000000000794d */ /* 0x000fea0003800000 */
.L_x_0:
[----:B------:R-:W-:-:S00]  /*0140*/  BRA `(.L_x_0) ;  /* 0xfffffffc00fc7947 */ /* 0x000fc0000383ffff */
[----:B------:R-:W-:-:S00]  /*0150*/  NOP ;  /* 0x0000000000007918 */ /* 0x000fc00000000000 */
        /* <DEDUP_REMOVED lines=10> */
.L_x_1:


//--------------------- .nv.shared.reserved.0     --------------------------
	.section	.nv.shared.reserved.0,"aw",@nobits
	.weak		__nv_reservedSMEM_offset_0_alias
	.size		__nv_reservedSMEM_offset_0_alias, 0, 64
	.other		__nv_reservedSMEM_offset_0_alias,@"STO_CUDA_RESERVED_SHARED STV_DEFAULT"
__nv_reservedSMEM_offset_0_alias:
	.zero		0
	.zero		64


//--------------------- .nv.constant0._Z14process2DArrayPiii --------------------------
	.section	.nv.constant0._Z14process2DArrayPiii,"a",@progbits
	.sectionflags	@""
	.align	4
.nv.constant0._Z14process2DArrayPiii:
	.zero		912


//--------------------- SYMBOLS --------------------------

	.type		.nv.reservedSmem.offset0,@object
	.size		.nv.reservedSmem.offset0,0x4
